//
// Generated by NVIDIA NVVM Compiler
//
// Compiler Build ID: CL-36424714
// Cuda compilation tools, release 13.0, V13.0.88
// Based on NVVM 20.0.0
//

.version 9.0
.target sm_100
.address_size 64

	// .globl	_Z19precompute_pos_bf16PKfP13__nv_bfloat16ii

.visible .entry _Z19precompute_pos_bf16PKfP13__nv_bfloat16ii(
	.param .u64 .ptr .align 1 _Z19precompute_pos_bf16PKfP13__nv_bfloat16ii_param_0,
	.param .u64 .ptr .align 1 _Z19precompute_pos_bf16PKfP13__nv_bfloat16ii_param_1,
	.param .u32 _Z19precompute_pos_bf16PKfP13__nv_bfloat16ii_param_2,
	.param .u32 _Z19precompute_pos_bf16PKfP13__nv_bfloat16ii_param_3
)
{
	.reg .pred 	%p<2>;
	.reg .b16 	%rs<2>;
	.reg .b32 	%r<8>;
	.reg .b32 	%f<2>;
	.reg .b64 	%rd<9>;

	ld.param.u64 	%rd1, [_Z19precompute_pos_bf16PKfP13__nv_bfloat16ii_param_0];
	ld.param.u64 	%rd2, [_Z19precompute_pos_bf16PKfP13__nv_bfloat16ii_param_1];
	ld.param.u32 	%r2, [_Z19precompute_pos_bf16PKfP13__nv_bfloat16ii_param_2];
	ld.param.u32 	%r3, [_Z19precompute_pos_bf16PKfP13__nv_bfloat16ii_param_3];
	mov.u32 	%r4, %ctaid.x;
	mov.u32 	%r5, %ntid.x;
	mov.u32 	%r6, %tid.x;
	mad.lo.s32 	%r1, %r4, %r5, %r6;
	mul.lo.s32 	%r7, %r3, %r2;
	setp.ge.s32 	%p1, %r1, %r7;
	@%p1 bra 	$L__BB0_2;
	cvta.to.global.u64 	%rd3, %rd1;
	cvta.to.global.u64 	%rd4, %rd2;
	mul.wide.s32 	%rd5, %r1, 4;
	add.s64 	%rd6, %rd3, %rd5;
	ld.global.nc.f32 	%f1, [%rd6];
	// begin inline asm
	{  cvt.rn.bf16.f32 %rs1, %f1;}

	// end inline asm
	mul.wide.s32 	%rd7, %r1, 2;
	add.s64 	%rd8, %rd4, %rd7;
	st.global.u16 	[%rd8], %rs1;
$L__BB0_2:
	ret;

}
	// .globl	_Z15apply_pos_embedP13__nv_bfloat16PKS_xii
.visible .entry _Z15apply_pos_embedP13__nv_bfloat16PKS_xii(
	.param .u64 .ptr .align 1 _Z15apply_pos_embedP13__nv_bfloat16PKS_xii_param_0,
	.param .u64 .ptr .align 1 _Z15apply_pos_embedP13__nv_bfloat16PKS_xii_param_1,
	.param .u64 _Z15apply_pos_embedP13__nv_bfloat16PKS_xii_param_2,
	.param .u32 _Z15apply_pos_embedP13__nv_bfloat16PKS_xii_param_3,
	.param .u32 _Z15apply_pos_embedP13__nv_bfloat16PKS_xii_param_4
)
{
	.reg .pred 	%p<3>;
	.reg .b32 	%r<25>;
	.reg .b32 	%f<25>;
	.reg .b64 	%rd<28>;

	ld.param.u64 	%rd10, [_Z15apply_pos_embedP13__nv_bfloat16PKS_xii_param_0];
	ld.param.u64 	%rd11, [_Z15apply_pos_embedP13__nv_bfloat16PKS_xii_param_1];
	ld.param.u64 	%rd12, [_Z15apply_pos_embedP13__nv_bfloat16PKS_xii_param_2];
	ld.param.u32 	%r1, [_Z15apply_pos_embedP13__nv_bfloat16PKS_xii_param_3];
	ld.param.u32 	%r2, [_Z15apply_pos_embedP13__nv_bfloat16PKS_xii_param_4];
	mov.u32 	%r3, %ctaid.x;
	mov.u32 	%r4, %ntid.x;
	mul.wide.u32 	%rd13, %r3, %r4;
	mov.u32 	%r5, %tid.x;
	cvt.u64.u32 	%rd14, %r5;
	add.s64 	%rd1, %rd13, %rd14;
	setp.ge.s64 	%p1, %rd1, %rd12;
	@%p1 bra 	$L__BB1_5;
	shl.b64 	%rd2, %rd1, 3;
	cvt.s64.s32 	%rd3, %r1;
	or.b64  	%rd15, %rd2, %rd3;
	and.b64  	%rd16, %rd15, -4294967296;
	setp.ne.s64 	%p2, %rd16, 0;
	@%p2 bra 	$L__BB1_3;
	cvt.u32.u64 	%r6, %rd3;
	cvt.u32.u64 	%r7, %rd2;
	div.u32 	%r8, %r7, %r6;
	mul.lo.s32 	%r9, %r8, %r6;
	sub.s32 	%r10, %r7, %r9;
	cvt.u64.u32 	%rd26, %r8;
	cvt.u64.u32 	%rd27, %r10;
	bra.uni 	$L__BB1_4;
$L__BB1_3:
	div.s64 	%rd26, %rd2, %rd3;
	mul.lo.s64 	%rd17, %rd26, %rd3;
	sub.s64 	%rd27, %rd2, %rd17;
$L__BB1_4:
	cvt.u32.u64 	%r23, %rd26;
	rem.s32 	%r24, %r23, %r2;
	cvta.to.global.u64 	%rd18, %rd10;
	shl.b64 	%rd19, %rd2, 1;
	add.s64 	%rd20, %rd18, %rd19;
	ld.global.v4.u32 	{%r11, %r14, %r17, %r20}, [%rd20];
	cvt.s64.s32 	%rd21, %r24;
	mad.lo.s64 	%rd22, %rd21, %rd3, %rd27;
	cvta.to.global.u64 	%rd23, %rd11;
	shl.b64 	%rd24, %rd22, 1;
	add.s64 	%rd25, %rd23, %rd24;
	ld.global.nc.v4.u32 	{%r12, %r15, %r18, %r21}, [%rd25];
	// begin inline asm
	{
	.reg .b16 lo, hi;
	mov.b32 {lo, hi}, %r11;
	cvt.rn.f32.bf16 %f1, lo;
	cvt.rn.f32.bf16 %f2, hi;
	}
	// end inline asm
	// begin inline asm
	{
	.reg .b16 lo, hi;
	mov.b32 {lo, hi}, %r12;
	cvt.rn.f32.bf16 %f3, lo;
	cvt.rn.f32.bf16 %f4, hi;
	}
	// end inline asm
	add.f32 	%f5, %f1, %f3;
	add.f32 	%f6, %f2, %f4;
	// begin inline asm
	cvt.rn.bf16x2.f32 %r13, %f6, %f5;
	// end inline asm
	// begin inline asm
	{
	.reg .b16 lo, hi;
	mov.b32 {lo, hi}, %r14;
	cvt.rn.f32.bf16 %f7, lo;
	cvt.rn.f32.bf16 %f8, hi;
	}
	// end inline asm
	// begin inline asm
	{
	.reg .b16 lo, hi;
	mov.b32 {lo, hi}, %r15;
	cvt.rn.f32.bf16 %f9, lo;
	cvt.rn.f32.bf16 %f10, hi;
	}
	// end inline asm
	add.f32 	%f11, %f7, %f9;
	add.f32 	%f12, %f8, %f10;
	// begin inline asm
	cvt.rn.bf16x2.f32 %r16, %f12, %f11;
	// end inline asm
	// begin inline asm
	{
	.reg .b16 lo, hi;
	mov.b32 {lo, hi}, %r17;
	cvt.rn.f32.bf16 %f13, lo;
	cvt.rn.f32.bf16 %f14, hi;
	}
	// end inline asm
	// begin inline asm
	{
	.reg .b16 lo, hi;
	mov.b32 {lo, hi}, %r18;
	cvt.rn.f32.bf16 %f15, lo;
	cvt.rn.f32.bf16 %f16, hi;
	}
	// end inline asm
	add.f32 	%f17, %f13, %f15;
	add.f32 	%f18, %f14, %f16;
	// begin inline asm
	cvt.rn.bf16x2.f32 %r19, %f18, %f17;
	// end inline asm
	// begin inline asm
	{
	.reg .b16 lo, hi;
	mov.b32 {lo, hi}, %r20;
	cvt.rn.f32.bf16 %f19, lo;
	cvt.rn.f32.bf16 %f20, hi;
	}
	// end inline asm
	// begin inline asm
	{
	.reg .b16 lo, hi;
	mov.b32 {lo, hi}, %r21;
	cvt.rn.f32.bf16 %f21, lo;
	cvt.rn.f32.bf16 %f22, hi;
	}
	// end inline asm
	add.f32 	%f23, %f19, %f21;
	add.f32 	%f24, %f20, %f22;
	// begin inline asm
	cvt.rn.bf16x2.f32 %r22, %f24, %f23;
	// end inline asm
	st.global.v4.u32 	[%rd20], {%r13, %r16, %r19, %r22};
$L__BB1_5:
	ret;

}


// ===== COMPILED SASS (sm_100) =====

	.target	sm_100

	.elftype	@"ET_EXEC"


//--------------------- .note.nv.tkinfo           --------------------------
	.section	.note.nv.tkinfo,"",@"SHT_NOTE"
	.sectionflags	@"SHF_NOTE_NV_TKINFO"
	.tkinfo
        /*0018*/ 	.word	0x00000002
        /*0030*/ 	.string	""
        /*0030*/ 	.string	"ptxas"
        /*0030*/ 	.string	"Cuda compilation tools, release 13.0, V13.0.88"
        /*0030*/ 	.string	"Build cuda_13.0.r13.0/compiler.36424714_0"
        /*0030*/ 	.string	"-arch sm_100 -m 64 "



//--------------------- .note.nv.cuinfo           --------------------------
	.section	.note.nv.cuinfo,"",@"SHT_NOTE"
	.sectionflags	@"SHF_NOTE_NV_CUINFO"
        /*0018*/ 	.short	0x0002
        /*001a*/ 	.short	0x0064
        /*001c*/ 	.short	0x0082
	.zero		2


//--------------------- .nv.info                  --------------------------
	.section	.nv.info,"",@"SHT_CUDA_INFO"
	.align	4


	//----- nvinfo : EIATTR_REGCOUNT
	.align		4
        /*0000*/ 	.byte	0x04, 0x2f
        /*0002*/ 	.short	(.L_1 - .L_0)
	.align		4
.L_0:
        /*0004*/ 	.word	index@(_Z19precompute_pos_bf16PKfP13__nv_bfloat16ii)
        /*0008*/ 	.word	0x0000000a


	//----- nvinfo : EIATTR_FRAME_SIZE
	.align		4
.L_1:
        /*000c*/ 	.byte	0x04, 0x11
        /*000e*/ 	.short	(.L_3 - .L_2)
	.align		4
.L_2:
        /*0010*/ 	.word	index@(_Z19precompute_pos_bf16PKfP13__nv_bfloat16ii)
        /*0014*/ 	.word	0x00000000


	//----- nvinfo : EIATTR_REGCOUNT
	.align		4
.L_3:
        /*0018*/ 	.byte	0x04, 0x2f
        /*001a*/ 	.short	(.L_5 - .L_4)
	.align		4
.L_4:
        /*001c*/ 	.word	index@(_Z15apply_pos_embedP13__nv_bfloat16PKS_xii)
        /*0020*/ 	.word	0x00000017


	//----- nvinfo : EIATTR_FRAME_SIZE
	.align		4
.L_5:
        /*0024*/ 	.byte	0x04, 0x11
        /*0026*/ 	.short	(.L_7 - .L_6)
	.align		4
.L_6:
        /*0028*/ 	.word	index@($__internal_0_$__cuda_sm20_div_s64)
        /*002c*/ 	.word	0x00000000


	//----- nvinfo : EIATTR_FRAME_SIZE
	.align		4
.L_7:
        /*0030*/ 	.byte	0x04, 0x11
        /*0032*/ 	.short	(.L_9 - .L_8)
	.align		4
.L_8:
        /*0034*/ 	.word	index@(_Z15apply_pos_embedP13__nv_bfloat16PKS_xii)
        /*0038*/ 	.word	0x00000000


	//----- nvinfo : EIATTR_MIN_STACK_SIZE
	.align		4
.L_9:
        /*003c*/ 	.byte	0x04, 0x12
        /*003e*/ 	.short	(.L_11 - .L_10)
	.align		4
.L_10:
        /*0040*/ 	.word	index@(_Z15apply_pos_embedP13__nv_bfloat16PKS_xii)
        /*0044*/ 	.word	0x00000000


	//----- nvinfo : EIATTR_MIN_STACK_SIZE
	.align		4
.L_11:
        /*0048*/ 	.byte	0x04, 0x12
        /*004a*/ 	.short	(.L_13 - .L_12)
	.align		4
.L_12:
        /*004c*/ 	.word	index@(_Z19precompute_pos_bf16PKfP13__nv_bfloat16ii)
        /*0050*/ 	.word	0x00000000
.L_13:


//--------------------- .nv.compat                --------------------------
	.section	.nv.compat,"",@"SHT_CUDA_COMPAT_INFO"
	.align	4
        /*0000*/ 	.byte	0x02, 0x09, 0x00, 0x00, 0x02, 0x02, 0x01, 0x00, 0x02, 0x05, 0x05, 0x00, 0x03, 0x07, 0x01, 0x01
        /*0010*/ 	.byte	0x02, 0x03, 0x00, 0x00, 0x02, 0x06, 0x01, 0x00, 0x04, 0x0b, 0x08, 0x00, 0x09, 0x00, 0x00, 0x00
        /*0020*/ 	.byte	0x00, 0x00, 0x00, 0x00


//--------------------- .nv.info._Z15apply_pos_embedP13__nv_bfloat16PKS_xii --------------------------
	.section	.nv.info._Z15apply_pos_embedP13__nv_bfloat16PKS_xii,"",@"SHT_CUDA_INFO"
	.sectionflags	@""
	.align	4


	//----- nvinfo : EIATTR_CUDA_API_VERSION
	.align		4
        /*0000*/ 	.byte	0x04, 0x37
        /*0002*/ 	.short	(.L_15 - .L_14)
.L_14:
        /*0004*/ 	.word	0x00000082


	//----- nvinfo : EIATTR_KPARAM_INFO
	.align		4
.L_15:
        /*0008*/ 	.byte	0x04, 0x17
        /*000a*/ 	.short	(.L_17 - .L_16)
.L_16:
        /*000c*/ 	.word	0x00000000
        /*0010*/ 	.short	0x0004
        /*0012*/ 	.short	0x001c
        /*0014*/ 	.byte	0x00, 0xf0, 0x11, 0x00


	//----- nvinfo : EIATTR_KPARAM_INFO
	.align		4
.L_17:
        /*0018*/ 	.byte	0x04, 0x17
        /*001a*/ 	.short	(.L_19 - .L_18)
.L_18:
        /*001c*/ 	.word	0x00000000
        /*0020*/ 	.short	0x0003
        /*0022*/ 	.short	0x0018
        /*0024*/ 	.byte	0x00, 0xf0, 0x11, 0x00


	//----- nvinfo : EIATTR_KPARAM_INFO
	.align		4
.L_19:
        /*0028*/ 	.byte	0x04, 0x17
        /*002a*/ 	.short	(.L_21 - .L_20)
.L_20:
        /*002c*/ 	.word	0x00000000
        /*0030*/ 	.short	0x0002
        /*0032*/ 	.short	0x0010
        /*0034*/ 	.byte	0x00, 0xf0, 0x21, 0x00


	//----- nvinfo : EIATTR_KPARAM_INFO
	.align		4
.L_21:
        /*0038*/ 	.byte	0x04, 0x17
        /*003a*/ 	.short	(.L_23 - .L_22)
.L_22:
        /*003c*/ 	.word	0x00000000
        /*0040*/ 	.short	0x0001
        /*0042*/ 	.short	0x0008
        /*0044*/ 	.byte	0x00, 0xf5, 0x21, 0x00


	//----- nvinfo : EIATTR_KPARAM_INFO
	.align		4
.L_23:
        /*0048*/ 	.byte	0x04, 0x17
        /*004a*/ 	.short	(.L_25 - .L_24)
.L_24:
        /*004c*/ 	.word	0x00000000
        /*0050*/ 	.short	0x0000
        /*0052*/ 	.short	0x0000
        /*0054*/ 	.byte	0x00, 0xf5, 0x21, 0x00


	//----- nvinfo : EIATTR_SPARSE_MMA_MASK
	.align		4
.L_25:
        /*0058*/ 	.byte	0x03, 0x50
        /*005a*/ 	.short	0x0000


	//----- nvinfo : EIATTR_MAXREG_COUNT
	.align		4
        /*005c*/ 	.byte	0x03, 0x1b
        /*005e*/ 	.short	0x00ff


	//----- nvinfo : EIATTR_MERCURY_ISA_VERSION
	.align		4
        /*0060*/ 	.byte	0x03, 0x5f
        /*0062*/ 	.short	0x0101


	//----- nvinfo : EIATTR_VRC_CTA_INIT_COUNT
	.align		4
        /*0064*/ 	.byte	0x02, 0x4a
	.zero		1
	.zero		1


	//----- nvinfo : EIATTR_EXIT_INSTR_OFFSETS
	.align		4
        /*0068*/ 	.byte	0x04, 0x1c
        /*006a*/ 	.short	(.L_27 - .L_26)


	//   ....[0]....
.L_26:
        /*006c*/ 	.word	0x00000090


	//   ....[1]....
        /*0070*/ 	.word	0x000007e0


	//----- nvinfo : EIATTR_CRS_STACK_SIZE
	.align		4
.L_27:
        /*0074*/ 	.byte	0x04, 0x1e
        /*0076*/ 	.short	(.L_29 - .L_28)
.L_28:
        /*0078*/ 	.word	0x00000000


	//----- nvinfo : EIATTR_CBANK_PARAM_SIZE
	.align		4
.L_29:
        /*007c*/ 	.byte	0x03, 0x19
        /*007e*/ 	.short	0x0020


	//----- nvinfo : EIATTR_PARAM_CBANK
	.align		4
        /*0080*/ 	.byte	0x04, 0x0a
        /*0082*/ 	.short	(.L_31 - .L_30)
	.align		4
.L_30:
        /*0084*/ 	.word	index@(.nv.constant0._Z15apply_pos_embedP13__nv_bfloat16PKS_xii)
        /*0088*/ 	.short	0x0380
        /*008a*/ 	.short	0x0020


	//----- nvinfo : EIATTR_SW_WAR
	.align		4
.L_31:
        /*008c*/ 	.byte	0x04, 0x36
        /*008e*/ 	.short	(.L_33 - .L_32)
.L_32:
        /*0090*/ 	.word	0x00000008
.L_33:


//--------------------- .nv.info._Z19precompute_pos_bf16PKfP13__nv_bfloat16ii --------------------------
	.section	.nv.info._Z19precompute_pos_bf16PKfP13__nv_bfloat16ii,"",@"SHT_CUDA_INFO"
	.sectionflags	@""
	.align	4


	//----- nvinfo : EIATTR_CUDA_API_VERSION
	.align		4
        /*0000*/ 	.byte	0x04, 0x37
        /*0002*/ 	.short	(.L_35 - .L_34)
.L_34:
        /*0004*/ 	.word	0x00000082


	//----- nvinfo : EIATTR_KPARAM_INFO
	.align		4
.L_35:
        /*0008*/ 	.byte	0x04, 0x17
        /*000a*/ 	.short	(.L_37 - .L_36)
.L_36:
        /*000c*/ 	.word	0x00000000
        /*0010*/ 	.short	0x0003
        /*0012*/ 	.short	0x0014
        /*0014*/ 	.byte	0x00, 0xf0, 0x11, 0x00


	//----- nvinfo : EIATTR_KPARAM_INFO
	.align		4
.L_37:
        /*0018*/ 	.byte	0x04, 0x17
        /*001a*/ 	.short	(.L_39 - .L_38)
.L_38:
        /*001c*/ 	.word	0x00000000
        /*0020*/ 	.short	0x0002
        /*0022*/ 	.short	0x0010
        /*0024*/ 	.byte	0x00, 0xf0, 0x11, 0x00


	//----- nvinfo : EIATTR_KPARAM_INFO
	.align		4
.L_39:
        /*0028*/ 	.byte	0x04, 0x17
        /*002a*/ 	.short	(.L_41 - .L_40)
.L_40:
        /*002c*/ 	.word	0x00000000
        /*0030*/ 	.short	0x0001
        /*0032*/ 	.short	0x0008
        /*0034*/ 	.byte	0x00, 0xf5, 0x21, 0x00


	//----- nvinfo : EIATTR_KPARAM_INFO
	.align		4
.L_41:
        /*0038*/ 	.byte	0x04, 0x17
        /*003a*/ 	.short	(.L_43 - .L_42)
.L_42:
        /*003c*/ 	.word	0x00000000
        /*0040*/ 	.short	0x0000
        /*0042*/ 	.short	0x0000
        /*0044*/ 	.byte	0x00, 0xf5, 0x21, 0x00


	//----- nvinfo : EIATTR_SPARSE_MMA_MASK
	.align		4
.L_43:
        /*0048*/ 	.byte	0x03, 0x50
        /*004a*/ 	.short	0x0000


	//----- nvinfo : EIATTR_MAXREG_COUNT
	.align		4
        /*004c*/ 	.byte	0x03, 0x1b
        /*004e*/ 	.short	0x00ff


	//----- nvinfo : EIATTR_MERCURY_ISA_VERSION
	.align		4
        /*0050*/ 	.byte	0x03, 0x5f
        /*0052*/ 	.short	0x0101


	//----- nvinfo : EIATTR_VRC_CTA_INIT_COUNT
	.align		4
        /*0054*/ 	.byte	0x02, 0x4a
	.zero		1
	.zero		1


	//----- nvinfo : EIATTR_EXIT_INSTR_OFFSETS
	.align		4
        /*0058*/ 	.byte	0x04, 0x1c
        /*005a*/ 	.short	(.L_45 - .L_44)


	//   ....[0]....
.L_44:
        /*005c*/ 	.word	0x00000080


	//   ....[1]....
        /*0060*/ 	.word	0x00000110


	//----- nvinfo : EIATTR_CBANK_PARAM_SIZE
	.align		4
.L_45:
        /*0064*/ 	.byte	0x03, 0x19
        /*0066*/ 	.short	0x0018


	//----- nvinfo : EIATTR_PARAM_CBANK
	.align		4
        /*0068*/ 	.byte	0x04, 0x0a
        /*006a*/ 	.short	(.L_47 - .L_46)
	.align		4
.L_46:
        /*006c*/ 	.word	index@(.nv.constant0._Z19precompute_pos_bf16PKfP13__nv_bfloat16ii)
        /*0070*/ 	.short	0x0380
        /*0072*/ 	.short	0x0018


	//----- nvinfo : EIATTR_SW_WAR
	.align		4
.L_47:
        /*0074*/ 	.byte	0x04, 0x36
        /*0076*/ 	.short	(.L_49 - .L_48)
.L_48:
        /*0078*/ 	.word	0x00000008
.L_49:


//--------------------- .nv.callgraph             --------------------------
	.section	.nv.callgraph,"",@"SHT_CUDA_CALLGRAPH"
	.align	4
	.sectionentsize	8
	.align		4
        /*0000*/ 	.word	0x00000000
	.align		4
        /*0004*/ 	.word	0xffffffff
	.align		4
        /*0008*/ 	.word	0x00000000
	.align		4
        /*000c*/ 	.word	0xfffffffe
	.align		4
        /*0010*/ 	.word	0x00000000
	.align		4
        /*0014*/ 	.word	0xfffffffd
	.align		4
        /*0018*/ 	.word	0x00000000
	.align		4
        /*001c*/ 	.word	0xfffffffc


//--------------------- .text._Z15apply_pos_embedP13__nv_bfloat16PKS_xii --------------------------
	.section	.text._Z15apply_pos_embedP13__nv_bfloat16PKS_xii,"ax",@progbits
	.align	128
        .global         _Z15apply_pos_embedP13__nv_bfloat16PKS_xii
        .type           _Z15apply_pos_embedP13__nv_bfloat16PKS_xii,@function
        .size           _Z15apply_pos_embedP13__nv_bfloat16PKS_xii,(.L_x_5 - _Z15apply_pos_embedP13__nv_bfloat16PKS_xii)
        .other          _Z15apply_pos_embedP13__nv_bfloat16PKS_xii,@"STO_CUDA_ENTRY STV_DEFAULT"
_Z15apply_pos_embedP13__nv_bfloat16PKS_xii:
.text._Z15apply_pos_embedP13__nv_bfloat16PKS_xii:
[----:B------:R-:W-:Y:S01]  /*0000*/  LDC R1, c[0x0][0x37c] ;  /* 0x0000df00ff017b82 */ /* 0x000fe20000000800 */
[----:B------:R-:W0:Y:S07]  /*0010*/  S2R R2, SR_TID.X ;  /* 0x0000000000027919 */ /* 0x000e2e0000002100 */
[----:B------:R-:W0:Y:S01]  /*0020*/  S2UR UR4, SR_CTAID.X ;  /* 0x00000000000479c3 */ /* 0x000e220000002500 */
[----:B------:R-:W1:Y:S01]  /*0030*/  LDCU.64 UR6, c[0x0][0x390] ;  /* 0x00007200ff0677ac */ /* 0x000e620008000a00 */
[----:B------:R-:W-:-:S06]  /*0040*/  IMAD.MOV.U32 R3, RZ, RZ, RZ ;  /* 0x000000ffff037224 */ /* 0x000fcc00078e00ff */
[----:B------:R-:W0:Y:S02]  /*0050*/  LDC R5, c[0x0][0x360] ;  /* 0x0000d800ff057b82 */ /* 0x000e240000000800 */
[----:B0-----:R-:W-:-:S03]  /*0060*/  IMAD.WIDE.U32 R2, R5, UR4, R2 ;  /* 0x0000000405027c25 */ /* 0x001fc6000f8e0002 */
[----:B-1----:R-:W-:-:S04]  /*0070*/  ISETP.GE.U32.AND P0, PT, R2, UR6, PT ;  /* 0x0000000602007c0c */ /* 0x002fc8000bf06070 */
[----:B------:R-:W-:-:S13]  /*0080*/  ISETP.GE.AND.EX P0, PT, R3, UR7, PT, P0 ;  /* 0x0000000703007c0c */ /* 0x000fda000bf06300 */
[----:B------:R-:W-:Y:S05]  /*0090*/  @P0 EXIT ;  /* 0x000000000000094d */ /* 0x000fea0003800000 */
[----:B------:R-:W0:Y:S01]  /*00a0*/  LDCU UR4, c[0x0][0x398] ;  /* 0x00007300ff0477ac */ /* 0x000e220008000800 */
[C---:B------:R-:W-:Y:S01]  /*00b0*/  SHF.L.U64.HI R5, R2.reuse, 0x3, R3 ;  /* 0x0000000302057819 */ /* 0x040fe20000010203 */
[----:B------:R-:W-:Y:S01]  /*00c0*/  BSSY.RECONVERGENT B0, `(.L_x_0) ;  /* 0x0000028000007945 */ /* 0x000fe20003800200 */
[----:B------:R-:W-:Y:S02]  /*00d0*/  IMAD.SHL.U32 R4, R2, 0x8, RZ ;  /* 0x0000000802047824 */ /* 0x000fe400078e00ff */
[----:B0-----:R-:W-:-:S05]  /*00e0*/  IMAD.U32 R7, RZ, RZ, UR4 ;  /* 0x00000004ff077e24 */ /* 0x001fca000f8e00ff */
[----:B------:R-:W-:-:S04]  /*00f0*/  SHF.R.S32.HI R3, RZ, 0x1f, R7 ;  /* 0x0000001fff037819 */ /* 0x000fc80000011407 */
[----:B------:R-:W-:-:S04]  /*0100*/  LOP3.LUT R0, R5, R3, RZ, 0xfc, !PT ;  /* 0x0000000305007212 */ /* 0x000fc800078efcff */
[----:B------:R-:W-:-:S13]  /*0110*/  ISETP.NE.U32.AND P0, PT, R0, RZ, PT ;  /* 0x000000ff0000720c */ /* 0x000fda0003f05070 */
[----:B------:R-:W-:Y:S05]  /*0120*/  @P0 BRA `(.L_x_1) ;  /* 0x0000000000580947 */ /* 0x000fea0003800000 */
[----:B------:R-:W0:Y:S01]  /*0130*/  I2F.U32.RP R0, R7 ;  /* 0x0000000700007306 */ /* 0x000e220000209000 */
[----:B------:R-:W-:-:S07]  /*0140*/  ISETP.NE.U32.AND P2, PT, R7, RZ, PT ;  /* 0x000000ff0700720c */ /* 0x000fce0003f45070 */
[----:B0-----:R-:W0:Y:S02]  /*0150*/  MUFU.RCP R0, R0 ;  /* 0x0000000000007308 */ /* 0x001e240000001000 */
[----:B0-----:R-:W-:-:S06]  /*0160*/  IADD3 R8, PT, PT, R0, 0xffffffe, RZ ;  /* 0x0ffffffe00087810 */ /* 0x001fcc0007ffe0ff */
[----:B------:R0:W1:Y:S02]  /*0170*/  F2I.FTZ.U32.TRUNC.NTZ R9, R8 ;  /* 0x0000000800097305 */ /* 0x000064000021f000 */
[----:B0-----:R-:W-:Y:S02]  /*0180*/  IMAD.MOV.U32 R8, RZ, RZ, RZ ;  /* 0x000000ffff087224 */ /* 0x001fe400078e00ff */
[----:B-1----:R-:W-:-:S04]  /*0190*/  IMAD.MOV R2, RZ, RZ, -R9 ;  /* 0x000000ffff027224 */ /* 0x002fc800078e0a09 */
[----:B------:R-:W-:-:S04]  /*01a0*/  IMAD R11, R2, R7, RZ ;  /* 0x00000007020b7224 */ /* 0x000fc800078e02ff */
[----:B------:R-:W-:-:S06]  /*01b0*/  IMAD.HI.U32 R9, R9, R11, R8 ;  /* 0x0000000b09097227 */ /* 0x000fcc00078e0008 */
[----:B------:R-:W-:-:S04]  /*01c0*/  IMAD.HI.U32 R2, R9, R4, RZ ;  /* 0x0000000409027227 */ /* 0x000fc800078e00ff */
[----:B------:R-:W-:Y:S02]  /*01d0*/  HFMA2 R9, -RZ, RZ, 0, 0 ;  /* 0x00000000ff097431 */ /* 0x000fe400000001ff */
[----:B------:R-:W-:-:S04]  /*01e0*/  IMAD.MOV R6, RZ, RZ, -R2 ;  /* 0x000000ffff067224 */ /* 0x000fc800078e0a02 */
[----:B------:R-:W-:-:S05]  /*01f0*/  IMAD R6, R7, R6, R4 ;  /* 0x0000000607067224 */ /* 0x000fca00078e0204 */
[----:B------:R-:W-:-:S13]  /*0200*/  ISETP.GE.U32.AND P0, PT, R6, R7, PT ;  /* 0x000000070600720c */ /* 0x000fda0003f06070 */
[----:B------:R-:W-:Y:S01]  /*0210*/  @P0 IADD3 R6, PT, PT, R6, -R7, RZ ;  /* 0x8000000706060210 */ /* 0x000fe20007ffe0ff */
[----:B------:R-:W-:-:S03]  /*0220*/  @P0 VIADD R2, R2, 0x1 ;  /* 0x0000000102020836 */ /* 0x000fc60000000000 */
[----:B------:R-:W-:-:S13]  /*0230*/  ISETP.GE.U32.AND P1, PT, R6, R7, PT ;  /* 0x000000070600720c */ /* 0x000fda0003f26070 */
[----:B------:R-:W-:Y:S01]  /*0240*/  @P1 VIADD R2, R2, 0x1 ;  /* 0x0000000102021836 */ /* 0x000fe20000000000 */
[----:B------:R-:W-:-:S05]  /*0250*/  @!P2 LOP3.LUT R2, RZ, R7, RZ, 0x33, !PT ;  /* 0x00000007ff02a212 */ /* 0x000fca00078e33ff */
[----:B------:R-:W-:-:S04]  /*0260*/  IMAD.MOV R0, RZ, RZ, -R2 ;  /* 0x000000ffff007224 */ /* 0x000fc800078e0a02 */
[----:B------:R-:W-:Y:S01]  /*0270*/  IMAD R0, R7, R0, R4 ;  /* 0x0000000007007224 */ /* 0x000fe200078e0204 */
[----:B------:R-:W-:Y:S06]  /*0280*/  BRA `(.L_x_2) ;  /* 0x00000000002c7947 */ /* 0x000fec0003800000 */
.L_x_1:
[----:B------:R-:W-:-:S07]  /*0290*/  MOV R0, 0x2b0 ;  /* 0x000002b000007802 */ /* 0x000fce0000000f00 */
[----:B------:R-:W-:Y:S05]  /*02a0*/  CALL.REL.NOINC `($__internal_0_$__cuda_sm20_div_s64) ;  /* 0x0000000400507944 */ /* 0x000fea0003c00000 */
[----:B------:R-:W0:Y:S01]  /*02b0*/  LDCU UR4, c[0x0][0x398] ;  /* 0x00007300ff0477ac */ /* 0x000e220008000800 */
[----:B------:R-:W-:-:S05]  /*02c0*/  IADD3 R11, P0, PT, RZ, -R2, RZ ;  /* 0x80000002ff0b7210 */ /* 0x000fca0007f1e0ff */
[----:B------:R-:W-:Y:S02]  /*02d0*/  IMAD.X R0, RZ, RZ, ~R8, P0 ;  /* 0x000000ffff007224 */ /* 0x000fe400000e0e08 */
[----:B0-----:R-:W-:-:S04]  /*02e0*/  IMAD.U32 R7, RZ, RZ, UR4 ;  /* 0x00000004ff077e24 */ /* 0x001fc8000f8e00ff */
[-C--:B------:R-:W-:Y:S02]  /*02f0*/  IMAD R0, R0, R7.reuse, RZ ;  /* 0x0000000700007224 */ /* 0x080fe400078e02ff */
[----:B------:R-:W-:-:S04]  /*0300*/  IMAD.WIDE.U32 R8, R11, R7, R4 ;  /* 0x000000070b087225 */ /* 0x000fc800078e0004 */
[----:B------:R-:W-:Y:S02]  /*0310*/  IMAD R11, R3, R11, R0 ;  /* 0x0000000b030b7224 */ /* 0x000fe400078e0200 */
[----:B------:R-:W-:-:S03]  /*0320*/  IMAD.MOV.U32 R0, RZ, RZ, R8 ;  /* 0x000000ffff007224 */ /* 0x000fc600078e0008 */
[----:B------:R-:W-:-:S07]  /*0330*/  IADD3 R9, PT, PT, R9, R11, RZ ;  /* 0x0000000b09097210 */ /* 0x000fce0007ffe0ff */
.L_x_2:
[----:B------:R-:W-:Y:S05]  /*0340*/  BSYNC.RECONVERGENT B0 ;  /* 0x0000000000007941 */ /* 0x000fea0003800200 */
.L_x_0:
[----:B------:R-:W0:Y:S01]  /*0350*/  LDC R12, c[0x0][0x39c] ;  /* 0x0000e700ff0c7b82 */ /* 0x000e220000000800 */
[----:B------:R-:W-:Y:S01]  /*0360*/  ISETP.GE.AND P2, PT, R2, RZ, PT ;  /* 0x000000ff0200720c */ /* 0x000fe20003f46270 */
[----:B------:R-:W1:Y:S01]  /*0370*/  LDCU.128 UR8, c[0x0][0x380] ;  /* 0x00007000ff0877ac */ /* 0x000e620008000c00 */
[----:B------:R-:W2:Y:S01]  /*0380*/  LDCU.64 UR4, c[0x0][0x358] ;  /* 0x00006b00ff0477ac */ /* 0x000ea20008000a00 */
[----:B0-----:R-:W-:-:S04]  /*0390*/  IABS R13, R12 ;  /* 0x0000000c000d7213 */ /* 0x001fc80000000000 */
[----:B------:R-:W0:Y:S08]  /*03a0*/  I2F.RP R6, R13 ;  /* 0x0000000d00067306 */ /* 0x000e300000209400 */
[----:B0-----:R-:W0:Y:S02]  /*03b0*/  MUFU.RCP R6, R6 ;  /* 0x0000000600067308 */ /* 0x001e240000001000 */
[----:B0-----:R-:W-:-:S06]  /*03c0*/  VIADD R10, R6, 0xffffffe ;  /* 0x0ffffffe060a7836 */ /* 0x001fcc0000000000 */
[----:B------:R0:W3:Y:S02]  /*03d0*/  F2I.FTZ.U32.TRUNC.NTZ R11, R10 ;  /* 0x0000000a000b7305 */ /* 0x0000e4000021f000 */
[----:B0-----:R-:W-:Y:S01]  /*03e0*/  MOV R10, RZ ;  /* 0x000000ff000a7202 */ /* 0x001fe20000000f00 */
[----:B---3--:R-:W-:-:S04]  /*03f0*/  IMAD.MOV R8, RZ, RZ, -R11 ;  /* 0x000000ffff087224 */ /* 0x008fc800078e0a0b */
[----:B------:R-:W-:Y:S01]  /*0400*/  IMAD R15, R8, R13, RZ ;  /* 0x0000000d080f7224 */ /* 0x000fe200078e02ff */
[----:B------:R-:W-:-:S03]  /*0410*/  IABS R8, R2 ;  /* 0x0000000200087213 */ /* 0x000fc60000000000 */
[----:B------:R-:W-:-:S06]  /*0420*/  IMAD.HI.U32 R11, R11, R15, R10 ;  /* 0x0000000f0b0b7227 */ /* 0x000fcc00078e000a */
[----:B------:R-:W-:-:S04]  /*0430*/  IMAD.HI.U32 R11, R11, R8, RZ ;  /* 0x000000080b0b7227 */ /* 0x000fc800078e00ff */
[----:B------:R-:W-:-:S04]  /*0440*/  IMAD.MOV R11, RZ, RZ, -R11 ;  /* 0x000000ffff0b7224 */ /* 0x000fc800078e0a0b */
[----:B------:R-:W-:Y:S02]  /*0450*/  IMAD R6, R13, R11, R8 ;  /* 0x0000000b0d067224 */ /* 0x000fe400078e0208 */
[----:B------:R-:W-:-:S03]  /*0460*/  IMAD.MOV.U32 R8, RZ, RZ, R0 ;  /* 0x000000ffff087224 */ /* 0x000fc600078e0000 */
[----:B------:R-:W-:-:S13]  /*0470*/  ISETP.GT.U32.AND P0, PT, R13, R6, PT ;  /* 0x000000060d00720c */ /* 0x000fda0003f04070 */
[----:B------:R-:W-:Y:S01]  /*0480*/  @!P0 IMAD.IADD R6, R6, 0x1, -R13 ;  /* 0x0000000106068824 */ /* 0x000fe200078e0a0d */
[----:B------:R-:W-:-:S04]  /*0490*/  ISETP.NE.AND P0, PT, R12, RZ, PT ;  /* 0x000000ff0c00720c */ /* 0x000fc80003f05270 */
[----:B------:R-:W-:-:S13]  /*04a0*/  ISETP.GT.U32.AND P1, PT, R13, R6, PT ;  /* 0x000000060d00720c */ /* 0x000fda0003f24070 */
[----:B------:R-:W-:-:S05]  /*04b0*/  @!P1 IADD3 R6, PT, PT, R6, -R13, RZ ;  /* 0x8000000d06069210 */ /* 0x000fca0007ffe0ff */
[----:B------:R-:W-:Y:S01]  /*04c0*/  @!P2 IMAD.MOV R6, RZ, RZ, -R6 ;  /* 0x000000ffff06a224 */ /* 0x000fe200078e0a06 */
[----:B------:R-:W-:-:S04]  /*04d0*/  @!P0 LOP3.LUT R6, RZ, R12, RZ, 0x33, !PT ;  /* 0x0000000cff068212 */ /* 0x000fc800078e33ff */
[----:B------:R-:W-:Y:S01]  /*04e0*/  SHF.R.S32.HI R2, RZ, 0x1f, R6 ;  /* 0x0000001fff027819 */ /* 0x000fe20000011406 */
[----:B------:R-:W-:-:S04]  /*04f0*/  IMAD.WIDE.U32 R8, R6, R7, R8 ;  /* 0x0000000706087225 */ /* 0x000fc800078e0008 */
[----:B------:R-:W-:Y:S01]  /*0500*/  IMAD R10, R2, R7, RZ ;  /* 0x00000007020a7224 */ /* 0x000fe200078e02ff */
[----:B-1----:R-:W-:-:S03]  /*0510*/  LEA R2, P0, R4, UR8, 0x1 ;  /* 0x0000000804027c11 */ /* 0x002fc6000f8008ff */
[----:B------:R-:W-:Y:S01]  /*0520*/  IMAD R7, R6, R3, R10 ;  /* 0x0000000306077224 */ /* 0x000fe200078e020a */
[----:B------:R-:W-:Y:S02]  /*0530*/  LEA.HI.X R3, R4, UR9, R5, 0x1, P0 ;  /* 0x0000000904037c11 */ /* 0x000fe400080f0c05 */
[C---:B------:R-:W-:Y:S02]  /*0540*/  LEA R10, P0, R8.reuse, UR10, 0x1 ;  /* 0x0000000a080a7c11 */ /* 0x040fe4000f8008ff */
[----:B------:R-:W-:Y:S02]  /*0550*/  IADD3 R9, PT, PT, R9, R7, RZ ;  /* 0x0000000709097210 */ /* 0x000fe40007ffe0ff */
[----:B--2---:R-:W2:Y:S02]  /*0560*/  LDG.E.128 R4, desc[UR4][R2.64] ;  /* 0x0000000402047981 */ /* 0x004ea4000c1e1d00 */
[----:B------:R-:W-:-:S06]  /*0570*/  LEA.HI.X R11, R8, UR11, R9, 0x1, P0 ;  /* 0x0000000b080b7c11 */ /* 0x000fcc00080f0c09 */
[----:B------:R-:W3:Y:S01]  /*0580*/  LDG.E.128.CONSTANT R8, desc[UR4][R10.64] ;  /* 0x000000040a087981 */ /* 0x000ee2000c1e9d00 */
[C---:B--2---:R-:W-:Y:S01]  /*0590*/  PRMT R12, R4.reuse, 0x7632, R12 ;  /* 0x00007632040c7816 */ /* 0x044fe2000000000c */
[----:B------:R-:W-:Y:S01]  /*05a0*/  IMAD.U32 R0, R4, 0x10000, RZ ;  /* 0x0001000004007824 */ /* 0x000fe200078e00ff */
[C---:B------:R-:W-:Y:S01]  /*05b0*/  PRMT R15, R6.reuse, 0x7632, R15 ;  /* 0x00007632060f7816 */ /* 0x040fe2000000000f */
[C---:B------:R-:W-:Y:S01]  /*05c0*/  IMAD.U32 R4, R5.reuse, 0x10000, RZ ;  /* 0x0001000005047824 */ /* 0x040fe200078e00ff */
[----:B------:R-:W-:Y:S02]  /*05d0*/  SHF.L.U32 R16, R6, 0x10, RZ ;  /* 0x0000001006107819 */ /* 0x000fe400000006ff */
[----:B------:R-:W-:Y:S01]  /*05e0*/  PRMT R14, R5, 0x7632, R14 ;  /* 0x00007632050e7816 */ /* 0x000fe2000000000e */
[----:B------:R-:W-:Y:S01]  /*05f0*/  IMAD.U32 R15, R15, 0x10000, RZ ;  /* 0x000100000f0f7824 */ /* 0x000fe200078e00ff */
[C---:B---3--:R-:W-:Y:S01]  /*0600*/  PRMT R6, R9.reuse, 0x7632, R6 ;  /* 0x0000763209067816 */ /* 0x048fe20000000006 */
[C---:B------:R-:W-:Y:S01]  /*0610*/  IMAD.U32 R13, R8.reuse, 0x10000, RZ ;  /* 0x00010000080d7824 */ /* 0x040fe200078e00ff */
[----:B------:R-:W-:Y:S01]  /*0620*/  PRMT R5, R8, 0x7632, R5 ;  /* 0x0000763208057816 */ /* 0x000fe20000000005 */
[C---:B------:R-:W-:Y:S01]  /*0630*/  IMAD.U32 R17, R10.reuse, 0x10000, RZ ;  /* 0x000100000a117824 */ /* 0x040fe200078e00ff */
[----:B------:R-:W-:Y:S01]  /*0640*/  SHF.L.U32 R9, R9, 0x10, RZ ;  /* 0x0000001009097819 */ /* 0x000fe200000006ff */
[----:B------:R-:W-:Y:S01]  /*0650*/  IMAD.U32 R20, R11, 0x10000, RZ ;  /* 0x000100000b147824 */ /* 0x000fe200078e00ff */
[C---:B------:R-:W-:Y:S01]  /*0660*/  PRMT R18, R7.reuse, 0x7632, R18 ;  /* 0x0000763207127816 */ /* 0x040fe20000000012 */
[----:B------:R-:W-:Y:S01]  /*0670*/  IMAD.U32 R7, R7, 0x10000, RZ ;  /* 0x0001000007077824 */ /* 0x000fe200078e00ff */
[----:B------:R-:W-:Y:S01]  /*0680*/  PRMT R8, R10, 0x7632, R8 ;  /* 0x000076320a087816 */ /* 0x000fe20000000008 */
[----:B------:R-:W-:Y:S01]  /*0690*/  FADD R4, R4, R9 ;  /* 0x0000000904047221 */ /* 0x000fe20000000000 */
[----:B------:R-:W-:Y:S01]  /*06a0*/  PRMT R19, R11, 0x7632, R19 ;  /* 0x000076320b137816 */ /* 0x000fe20000000013 */
[----:B------:R-:W-:Y:S01]  /*06b0*/  IMAD.U32 R14, R14, 0x10000, RZ ;  /* 0x000100000e0e7824 */ /* 0x000fe200078e00ff */
[----:B------:R-:W-:Y:S01]  /*06c0*/  SHF.L.U32 R12, R12, 0x10, RZ ;  /* 0x000000100c0c7819 */ /* 0x000fe200000006ff */
[----:B------:R-:W-:Y:S01]  /*06d0*/  IMAD.U32 R5, R5, 0x10000, RZ ;  /* 0x0001000005057824 */ /* 0x000fe200078e00ff */
[----:B------:R-:W-:Y:S01]  /*06e0*/  SHF.L.U32 R18, R18, 0x10, RZ ;  /* 0x0000001012127819 */ /* 0x000fe200000006ff */
[----:B------:R-:W-:Y:S01]  /*06f0*/  IMAD.U32 R9, R6, 0x10000, RZ ;  /* 0x0001000006097824 */ /* 0x000fe200078e00ff */
[----:B------:R-:W-:Y:S01]  /*0700*/  SHF.L.U32 R8, R8, 0x10, RZ ;  /* 0x0000001008087819 */ /* 0x000fe200000006ff */
[----:B------:R-:W-:-:S02]  /*0710*/  IMAD.U32 R19, R19, 0x10000, RZ ;  /* 0x0001000013137824 */ /* 0x000fc400078e00ff */
[----:B------:R-:W-:Y:S01]  /*0720*/  FADD R0, R0, R13 ;  /* 0x0000000d00007221 */ /* 0x000fe20000000000 */
[----:B------:R-:W-:Y:S01]  /*0730*/  FADD R10, R16, R17 ;  /* 0x00000011100a7221 */ /* 0x000fe20000000000 */
[----:B------:R-:W-:Y:S01]  /*0740*/  FADD R7, R7, R20 ;  /* 0x0000001407077221 */ /* 0x000fe20000000000 */
[----:B------:R-:W-:Y:S01]  /*0750*/  FADD R5, R12, R5 ;  /* 0x000000050c057221 */ /* 0x000fe20000000000 */
[----:B------:R-:W-:Y:S01]  /*0760*/  FADD R9, R14, R9 ;  /* 0x000000090e097221 */ /* 0x000fe20000000000 */
[----:B------:R-:W-:Y:S01]  /*0770*/  FADD R15, R15, R8 ;  /* 0x000000080f0f7221 */ /* 0x000fe20000000000 */
[----:B------:R-:W-:Y:S02]  /*0780*/  FADD R18, R18, R19 ;  /* 0x0000001312127221 */ /* 0x000fe40000000000 */
[----:B------:R-:W-:Y:S02]  /*0790*/  F2FP.BF16.F32.PACK_AB R8, R5, R0 ;  /* 0x000000000508723e */ /* 0x000fe400000010ff */
[----:B------:R-:W-:-:S02]  /*07a0*/  F2FP.BF16.F32.PACK_AB R9, R9, R4 ;  /* 0x000000040909723e */ /* 0x000fc400000010ff */
[----:B------:R-:W-:Y:S02]  /*07b0*/  F2FP.BF16.F32.PACK_AB R10, R15, R10 ;  /* 0x0000000a0f0a723e */ /* 0x000fe400000010ff */
[----:B------:R-:W-:-:S05]  /*07c0*/  F2FP.BF16.F32.PACK_AB R11, R18, R7 ;  /* 0x00000007120b723e */ /* 0x000fca00000010ff */
[----:B------:R-:W-:Y:S01]  /*07d0*/  STG.E.128 desc[UR4][R2.64], R8 ;  /* 0x0000000802007986 */ /* 0x000fe2000c101d04 */
[----:B------:R-:W-:Y:S05]  /*07e0*/  EXIT ;  /* 0x000000000000794d */ /* 0x000fea0003800000 */
        .weak           $__internal_0_$__cuda_sm20_div_s64
        .type           $__internal_0_$__cuda_sm20_div_s64,@function
        .size           $__internal_0_$__cuda_sm20_div_s64,(.L_x_5 - $__internal_0_$__cuda_sm20_div_s64)
$__internal_0_$__cuda_sm20_div_s64:
[----:B------:R-:W0:Y:S01]  /*07f0*/  LDC R2, c[0x0][0x398] ;  /* 0x0000e600ff027b82 */ /* 0x000e220000000800 */
[----:B------:R-:W-:Y:S02]  /*0800*/  ISETP.GE.AND P0, PT, R3, RZ, PT ;  /* 0x000000ff0300720c */ /* 0x000fe40003f06270 */
[----:B------:R-:W-:Y:S02]  /*0810*/  ISETP.GE.AND P3, PT, R5, RZ, PT ;  /* 0x000000ff0500720c */ /* 0x000fe40003f66270 */
[----:B0-----:R-:W-:-:S04]  /*0820*/  IADD3 R7, P1, PT, RZ, -R2, RZ ;  /* 0x80000002ff077210 */ /* 0x001fc80007f3e0ff */
[----:B------:R-:W-:Y:S01]  /*0830*/  SEL R6, R7, R2, !P0 ;  /* 0x0000000207067207 */ /* 0x000fe20004000000 */
[----:B------:R-:W-:-:S05]  /*0840*/  IMAD.X R8, RZ, RZ, ~R3, P1 ;  /* 0x000000ffff087224 */ /* 0x000fca00008e0e03 */
[----:B------:R-:W-:-:S04]  /*0850*/  SEL R7, R8, R3, !P0 ;  /* 0x0000000308077207 */ /* 0x000fc80004000000 */
[----:B------:R-:W0:Y:S08]  /*0860*/  I2F.U64.RP R12, R6 ;  /* 0x00000006000c7312 */ /* 0x000e300000309000 */
[----:B0-----:R-:W0:Y:S02]  /*0870*/  MUFU.RCP R12, R12 ;  /* 0x0000000c000c7308 */ /* 0x001e240000001000 */
[----:B0-----:R-:W-:-:S06]  /*0880*/  IADD3 R8, PT, PT, R12, 0x1ffffffe, RZ ;  /* 0x1ffffffe0c087810 */ /* 0x001fcc0007ffe0ff */
[----:B------:R-:W0:Y:S02]  /*0890*/  F2I.U64.TRUNC R8, R8 ;  /* 0x0000000800087311 */ /* 0x000e24000020d800 */
[----:B0-----:R-:W-:-:S04]  /*08a0*/  IMAD.WIDE.U32 R10, R8, R6, RZ ;  /* 0x00000006080a7225 */ /* 0x001fc800078e00ff */
[----:B------:R-:W-:Y:S01]  /*08b0*/  IMAD R11, R8, R7, R11 ;  /* 0x00000007080b7224 */ /* 0x000fe200078e020b */
[----:B------:R-:W-:-:S03]  /*08c0*/  IADD3 R13, P0, PT, RZ, -R10, RZ ;  /* 0x8000000aff0d7210 */ /* 0x000fc60007f1e0ff */
[----:B------:R-:W-:Y:S02]  /*08d0*/  IMAD R11, R9, R6, R11 ;  /* 0x00000006090b7224 */ /* 0x000fe400078e020b */
[----:B------:R-:W-:-:S04]  /*08e0*/  IMAD.HI.U32 R10, R8, R13, RZ ;  /* 0x0000000d080a7227 */ /* 0x000fc800078e00ff */
[----:B------:R-:W-:Y:S02]  /*08f0*/  IMAD.X R15, RZ, RZ, ~R11, P0 ;  /* 0x000000ffff0f7224 */ /* 0x000fe400000e0e0b */
[----:B------:R-:W-:Y:S02]  /*0900*/  IMAD.MOV.U32 R11, RZ, RZ, R8 ;  /* 0x000000ffff0b7224 */ /* 0x000fe400078e0008 */
[-C--:B------:R-:W-:Y:S02]  /*0910*/  IMAD R17, R9, R15.reuse, RZ ;  /* 0x0000000f09117224 */ /* 0x080fe400078e02ff */
[----:B------:R-:W-:-:S04]  /*0920*/  IMAD.WIDE.U32 R10, P0, R8, R15, R10 ;  /* 0x0000000f080a7225 */ /* 0x000fc8000780000a */
[----:B------:R-:W-:-:S04]  /*0930*/  IMAD.HI.U32 R15, R9, R15, RZ ;  /* 0x0000000f090f7227 */ /* 0x000fc800078e00ff */
[----:B------:R-:W-:-:S05]  /*0940*/  IMAD.HI.U32 R10, P1, R9, R13, R10 ;  /* 0x0000000d090a7227 */ /* 0x000fca000782000a */
[----:B------:R-:W-:Y:S02]  /*0950*/  IADD3 R11, P2, PT, R17, R10, RZ ;  /* 0x0000000a110b7210 */ /* 0x000fe40007f5e0ff */
[----:B------:R-:W-:Y:S02]  /*0960*/  IADD3.X R10, PT, PT, R15, R9, RZ, P0, !PT ;  /* 0x000000090f0a7210 */ /* 0x000fe400007fe4ff */
[----:B------:R-:W-:Y:S01]  /*0970*/  IADD3 R15, P4, PT, RZ, -R4, RZ ;  /* 0x80000004ff0f7210 */ /* 0x000fe20007f9e0ff */
[----:B------:R-:W-:Y:S01]  /*0980*/  IMAD.WIDE.U32 R8, R11, R6, RZ ;  /* 0x000000060b087225 */ /* 0x000fe200078e00ff */
[----:B------:R-:W-:-:S03]  /*0990*/  IADD3.X R13, PT, PT, RZ, RZ, R10, P2, P1 ;  /* 0x000000ffff0d7210 */ /* 0x000fc600017e240a */
[----:B------:R-:W-:Y:S01]  /*09a0*/  IMAD R9, R11, R7, R9 ;  /* 0x000000070b097224 */ /* 0x000fe200078e0209 */
[----:B------:R-:W-:Y:S02]  /*09b0*/  IADD3 R17, P0, PT, RZ, -R8, RZ ;  /* 0x80000008ff117210 */ /* 0x000fe40007f1e0ff */
[----:B------:R-:W-:Y:S01]  /*09c0*/  SEL R8, R15, R4, !P3 ;  /* 0x000000040f087207 */ /* 0x000fe20005800000 */
[----:B------:R-:W-:Y:S02]  /*09d0*/  IMAD R9, R13, R6, R9 ;  /* 0x000000060d097224 */ /* 0x000fe400078e0209 */
[----:B------:R-:W-:-:S04]  /*09e0*/  IMAD.HI.U32 R10, R11, R17, RZ ;  /* 0x000000110b0a7227 */ /* 0x000fc800078e00ff */
[----:B------:R-:W-:-:S04]  /*09f0*/  IMAD.X R12, RZ, RZ, ~R9, P0 ;  /* 0x000000ffff0c7224 */ /* 0x000fc800000e0e09 */
[----:B------:R-:W-:-:S04]  /*0a00*/  IMAD.WIDE.U32 R10, P0, R11, R12, R10 ;  /* 0x0000000c0b0a7225 */ /* 0x000fc8000780000a */
[----:B------:R-:W-:-:S04]  /*0a10*/  IMAD.HI.U32 R9, P1, R13, R17, R10 ;  /* 0x000000110d097227 */ /* 0x000fc8000782000a */
[CC--:B------:R-:W-:Y:S02]  /*0a20*/  IMAD R10, R13.reuse, R12.reuse, RZ ;  /* 0x0000000c0d0a7224 */ /* 0x0c0fe400078e02ff */
[----:B------:R-:W-:-:S03]  /*0a30*/  IMAD.HI.U32 R12, R13, R12, RZ ;  /* 0x0000000c0d0c7227 */ /* 0x000fc600078e00ff */
[----:B------:R-:W-:Y:S01]  /*0a40*/  IADD3 R9, P2, PT, R10, R9, RZ ;  /* 0x000000090a097210 */ /* 0x000fe20007f5e0ff */
[----:B------:R-:W-:Y:S01]  /*0a50*/  IMAD.X R11, RZ, RZ, ~R5, P4 ;  /* 0x000000ffff0b7224 */ /* 0x000fe200020e0e05 */
[----:B------:R-:W-:-:S03]  /*0a60*/  IADD3.X R13, PT, PT, R12, R13, RZ, P0, !PT ;  /* 0x0000000d0c0d7210 */ /* 0x000fc600007fe4ff */
[----:B------:R-:W-:Y:S01]  /*0a70*/  IMAD.HI.U32 R10, R9, R8, RZ ;  /* 0x00000008090a7227 */ /* 0x000fe200078e00ff */
[----:B------:R-:W-:Y:S02]  /*0a80*/  SEL R12, R11, R5, !P3 ;  /* 0x000000050b0c7207 */ /* 0x000fe40005800000 */
[----:B------:R-:W-:Y:S01]  /*0a90*/  IADD3.X R13, PT, PT, RZ, RZ, R13, P2, P1 ;  /* 0x000000ffff0d7210 */ /* 0x000fe200017e240d */
[----:B------:R-:W-:Y:S02]  /*0aa0*/  IMAD.MOV.U32 R11, RZ, RZ, RZ ;  /* 0x000000ffff0b7224 */ /* 0x000fe400078e00ff */
[----:B------:R-:W-:-:S04]  /*0ab0*/  IMAD.WIDE.U32 R10, R9, R12, R10 ;  /* 0x0000000c090a7225 */ /* 0x000fc800078e000a */
[C---:B------:R-:W-:Y:S02]  /*0ac0*/  IMAD R15, R13.reuse, R12, RZ ;  /* 0x0000000c0d0f7224 */ /* 0x040fe400078e02ff */
[----:B------:R-:W-:-:S04]  /*0ad0*/  IMAD.HI.U32 R10, P0, R13, R8, R10 ;  /* 0x000000080d0a7227 */ /* 0x000fc8000780000a */
[----:B------:R-:W-:Y:S01]  /*0ae0*/  IMAD.HI.U32 R9, R13, R12, RZ ;  /* 0x0000000c0d097227 */ /* 0x000fe200078e00ff */
[----:B------:R-:W-:-:S03]  /*0af0*/  IADD3 R13, P1, PT, R15, R10, RZ ;  /* 0x0000000a0f0d7210 */ /* 0x000fc60007f3e0ff */
[----:B------:R-:W-:Y:S02]  /*0b00*/  IMAD.X R9, RZ, RZ, R9, P0 ;  /* 0x000000ffff097224 */ /* 0x000fe400000e0609 */
[----:B------:R-:W-:-:S03]  /*0b10*/  IMAD.WIDE.U32 R10, R13, R6, RZ ;  /* 0x000000060d0a7225 */ /* 0x000fc600078e00ff */
[----:B------:R-:W-:Y:S01]  /*0b20*/  IADD3.X R9, PT, PT, RZ, R9, RZ, P1, !PT ;  /* 0x00000009ff097210 */ /* 0x000fe20000ffe4ff */
[C---:B------:R-:W-:Y:S01]  /*0b30*/  IMAD R11, R13.reuse, R7, R11 ;  /* 0x000000070d0b7224 */ /* 0x040fe200078e020b */
[----:B------:R-:W-:Y:S02]  /*0b40*/  IADD3 R17, P1, PT, -R10, R8, RZ ;  /* 0x000000080a117210 */ /* 0x000fe40007f3e1ff */
[----:B------:R-:W-:Y:S01]  /*0b50*/  IADD3 R8, P2, PT, R13, 0x1, RZ ;  /* 0x000000010d087810 */ /* 0x000fe20007f5e0ff */
[-C--:B------:R-:W-:Y:S01]  /*0b60*/  IMAD R11, R9, R6.reuse, R11 ;  /* 0x00000006090b7224 */ /* 0x080fe200078e020b */
[CC--:B------:R-:W-:Y:S02]  /*0b70*/  ISETP.GE.U32.AND P0, PT, R17.reuse, R6.reuse, PT ;  /* 0x000000061100720c */ /* 0x0c0fe40003f06070 */
[----:B------:R-:W-:Y:S01]  /*0b80*/  IADD3.X R10, PT, PT, RZ, R9, RZ, P2, !PT ;  /* 0x00000009ff0a7210 */ /* 0x000fe200017fe4ff */
[----:B------:R-:W-:Y:S01]  /*0b90*/  IMAD.X R19, R12, 0x1, ~R11, P1 ;  /* 0x000000010c137824 */ /* 0x000fe200008e0e0b */
[----:B------:R-:W-:-:S04]  /*0ba0*/  IADD3 R11, P1, PT, R17, -R6, RZ ;  /* 0x80000006110b7210 */ /* 0x000fc80007f3e0ff */
[C---:B------:R-:W-:Y:S01]  /*0bb0*/  ISETP.GE.U32.AND.EX P0, PT, R19.reuse, R7, PT, P0 ;  /* 0x000000071300720c */ /* 0x040fe20003f06100 */
[----:B------:R-:W-:-:S03]  /*0bc0*/  IMAD.X R15, R19, 0x1, ~R7, P1 ;  /* 0x00000001130f7824 */ /* 0x000fc600008e0e07 */
[----:B------:R-:W-:Y:S02]  /*0bd0*/  SEL R11, R11, R17, P0 ;  /* 0x000000110b0b7207 */ /* 0x000fe40000000000 */
[----:B------:R-:W-:Y:S02]  /*0be0*/  SEL R13, R8, R13, P0 ;  /* 0x0000000d080d7207 */ /* 0x000fe40000000000 */
[----:B------:R-:W-:Y:S02]  /*0bf0*/  SEL R15, R15, R19, P0 ;  /* 0x000000130f0f7207 */ /* 0x000fe40000000000 */
[----:B------:R-:W-:Y:S02]  /*0c00*/  ISETP.GE.U32.AND P1, PT, R11, R6, PT ;  /* 0x000000060b00720c */ /* 0x000fe40003f26070 */
[----:B------:R-:W-:Y:S02]  /*0c10*/  SEL R9, R10, R9, P0 ;  /* 0x000000090a097207 */ /* 0x000fe40000000000 */
[----:B------:R-:W-:-:S02]  /*0c20*/  IADD3 R6, P2, PT, R13, 0x1, RZ ;  /* 0x000000010d067810 */ /* 0x000fc40007f5e0ff */
[----:B------:R-:W-:Y:S02]  /*0c30*/  ISETP.GE.U32.AND.EX P0, PT, R15, R7, PT, P1 ;  /* 0x000000070f00720c */ /* 0x000fe40003f06110 */
[----:B------:R-:W-:Y:S01]  /*0c40*/  LOP3.LUT R10, R3, R5, RZ, 0x3c, !PT ;  /* 0x00000005030a7212 */ /* 0x000fe200078e3cff */
[----:B------:R-:W-:Y:S01]  /*0c50*/  IMAD.X R8, RZ, RZ, R9, P2 ;  /* 0x000000ffff087224 */ /* 0x000fe200010e0609 */
[----:B------:R-:W-:Y:S02]  /*0c60*/  SEL R6, R6, R13, P0 ;  /* 0x0000000d06067207 */ /* 0x000fe40000000000 */
[----:B------:R-:W-:Y:S02]  /*0c70*/  ISETP.GE.AND P1, PT, R10, RZ, PT ;  /* 0x000000ff0a00720c */ /* 0x000fe40003f26270 */
[----:B------:R-:W-:Y:S02]  /*0c80*/  SEL R8, R8, R9, P0 ;  /* 0x0000000908087207 */ /* 0x000fe40000000000 */
[----:B------:R-:W-:-:S02]  /*0c90*/  IADD3 R7, P2, PT, RZ, -R6, RZ ;  /* 0x80000006ff077210 */ /* 0x000fc40007f5e0ff */
[----:B------:R-:W-:Y:S02]  /*0ca0*/  ISETP.NE.U32.AND P0, PT, R2, RZ, PT ;  /* 0x000000ff0200720c */ /* 0x000fe40003f05070 */
[----:B------:R-:W-:Y:S01]  /*0cb0*/  SEL R2, R7, R6, !P1 ;  /* 0x0000000607027207 */ /* 0x000fe20004800000 */
[----:B------:R-:W-:Y:S01]  /*0cc0*/  IMAD.X R9, RZ, RZ, ~R8, P2 ;  /* 0x000000ffff097224 */ /* 0x000fe200010e0e08 */
[----:B------:R-:W-:Y:S01]  /*0cd0*/  MOV R6, R0 ;  /* 0x0000000000067202 */ /* 0x000fe20000000f00 */
[----:B------:R-:W-:Y:S01]  /*0ce0*/  IMAD.MOV.U32 R7, RZ, RZ, 0x0 ;  /* 0x00000000ff077424 */ /* 0x000fe200078e00ff */
[----:B------:R-:W-:Y:S02]  /*0cf0*/  ISETP.NE.AND.EX P0, PT, R3, RZ, PT, P0 ;  /* 0x000000ff0300720c */ /* 0x000fe40003f05300 */
[----:B------:R-:W-:Y:S02]  /*0d00*/  SEL R8, R9, R8, !P1 ;  /* 0x0000000809087207 */ /* 0x000fe40004800000 */
[----:B------:R-:W-:-:S02]  /*0d10*/  SEL R2, R2, 0xffffffff, P0 ;  /* 0xffffffff02027807 */ /* 0x000fc40000000000 */
[----:B------:R-:W-:Y:S01]  /*0d20*/  SEL R8, R8, 0xffffffff, P0 ;  /* 0xffffffff08087807 */ /* 0x000fe20000000000 */
[----:B------:R-:W-:Y:S06]  /*0d30*/  RET.REL.NODEC R6 `(_Z15apply_pos_embedP13__nv_bfloat16PKS_xii) ;  /* 0xfffffff006b07950 */ /* 0x000fec0003c3ffff */
.L_x_3:
[----:B------:R-:W-:-:S00]  /*0d40*/  BRA `(.L_x_3) ;  /* 0xfffffffc00fc7947 */ /* 0x000fc0000383ffff */
[----:B------:R-:W-:-:S00]  /*0d50*/  NOP ;  /* 0x0000000000007918 */ /* 0x000fc00000000000 */
        /* <DEDUP_REMOVED lines=10> */
.L_x_5:


//--------------------- .text._Z19precompute_pos_bf16PKfP13__nv_bfloat16ii --------------------------
	.section	.text._Z19precompute_pos_bf16PKfP13__nv_bfloat16ii,"ax",@progbits
	.align	128
        .global         _Z19precompute_pos_bf16PKfP13__nv_bfloat16ii
        .type           _Z19precompute_pos_bf16PKfP13__nv_bfloat16ii,@function
        .size           _Z19precompute_pos_bf16PKfP13__nv_bfloat16ii,(.L_x_7 - _Z19precompute_pos_bf16PKfP13__nv_bfloat16ii)
        .other          _Z19precompute_pos_bf16PKfP13__nv_bfloat16ii,@"STO_CUDA_ENTRY STV_DEFAULT"
_Z19precompute_pos_bf16PKfP13__nv_bfloat16ii:
.text._Z19precompute_pos_bf16PKfP13__nv_bfloat16ii:
[----:B------:R-:W-:Y:S01]  /*0000*/  LDC R1, c[0x0][0x37c] ;  /* 0x0000df00ff017b82 */ /* 0x000fe20000000800 */
[----:B------:R-:W0:Y:S07]  /*0010*/  S2R R0, SR_TID.X ;  /* 0x0000000000007919 */ /* 0x000e2e0000002100 */
[----:B------:R-:W0:Y:S01]  /*0020*/  S2UR UR6, SR_CTAID.X ;  /* 0x00000000000679c3 */ /* 0x000e220000002500 */
[----:B------:R-:W1:Y:S07]  /*0030*/  LDCU.64 UR4, c[0x0][0x390] ;  /* 0x00007200ff0477ac */ /* 0x000e6e0008000a00 */
[----:B------:R-:W0:Y:S01]  /*0040*/  LDC R7, c[0x0][0x360] ;  /* 0x0000d800ff077b82 */ /* 0x000e220000000800 */
[----:B-1----:R-:W-:Y:S01]  /*0050*/  UIMAD UR4, UR5, UR4, URZ ;  /* 0x00000004050472a4 */ /* 0x002fe2000f8e02ff */
[----:B0-----:R-:W-:-:S05]  /*0060*/  IMAD R7, R7, UR6, R0 ;  /* 0x0000000607077c24 */ /* 0x001fca000f8e0200 */
[----:B------:R-:W-:-:S13]  /*0070*/  ISETP.GE.AND P0, PT, R7, UR4, PT ;  /* 0x0000000407007c0c */ /* 0x000fda000bf06270 */
[----:B------:R-:W-:Y:S05]  /*0080*/  @P0 EXIT ;  /* 0x000000000000094d */ /* 0x000fea0003800000 */
[----:B------:R-:W0:Y:S01]  /*0090*/  LDC.64 R2, c[0x0][0x380] ;  /* 0x0000e000ff027b82 */ /* 0x000e220000000a00 */
[----:B------:R-:W1:Y:S07]  /*00a0*/  LDCU.64 UR4, c[0x0][0x358] ;  /* 0x00006b00ff0477ac */ /* 0x000e6e0008000a00 */
[----:B------:R-:W2:Y:S01]  /*00b0*/  LDC.64 R4, c[0x0][0x388] ;  /* 0x0000e200ff047b82 */ /* 0x000ea20000000a00 */
[----:B0-----:R-:W-:-:S06]  /*00c0*/  IMAD.WIDE R2, R7, 0x4, R2 ;  /* 0x0000000407027825 */ /* 0x001fcc00078e0202 */
[----:B-1----:R-:W3:Y:S01]  /*00d0*/  LDG.E.CONSTANT R2, desc[UR4][R2.64] ;  /* 0x0000000402027981 */ /* 0x002ee2000c1e9900 */
[----:B--2---:R-:W-:Y:S01]  /*00e0*/  IMAD.WIDE R4, R7, 0x2, R4 ;  /* 0x0000000207047825 */ /* 0x004fe200078e0204 */
[----:B---3--:R-:W-:-:S05]  /*00f0*/  F2FP.BF16.F32.PACK_AB R0, RZ, R2 ;  /* 0x00000002ff00723e */ /* 0x008fca00000010ff */
[----:B------:R-:W-:Y:S01]  /*0100*/  STG.E.U16 desc[UR4][R4.64], R0 ;  /* 0x0000000004007986 */ /* 0x000fe2000c101504 */
[----:B------:R-:W-:Y:S05]  /*0110*/  EXIT ;  /* 0x000000000000794d */ /* 0x000fea0003800000 */
.L_x_4:
        /* <DEDUP_REMOVED lines=14> */
.L_x_7:


//--------------------- .nv.shared.reserved.0     --------------------------
	.section	.nv.shared.reserved.0,"aw",@nobits
	.weak		__nv_reservedSMEM_offset_0_alias
	.size		__nv_reservedSMEM_offset_0_alias, 0, 64
	.other		__nv_reservedSMEM_offset_0_alias,@"STO_CUDA_RESERVED_SHARED STV_DEFAULT"
__nv_reservedSMEM_offset_0_alias:
	.zero		0
	.zero		64


//--------------------- .nv.constant0._Z15apply_pos_embedP13__nv_bfloat16PKS_xii --------------------------
	.section	.nv.constant0._Z15apply_pos_embedP13__nv_bfloat16PKS_xii,"a",@progbits
	.sectionflags	@""
	.align	4
.nv.constant0._Z15apply_pos_embedP13__nv_bfloat16PKS_xii:
	.zero		928


//--------------------- .nv.constant0._Z19precompute_pos_bf16PKfP13__nv_bfloat16ii --------------------------
	.section	.nv.constant0._Z19precompute_pos_bf16PKfP13__nv_bfloat16ii,"a",@progbits
	.sectionflags	@""
	.align	4
.nv.constant0._Z19precompute_pos_bf16PKfP13__nv_bfloat16ii:
	.zero		920


//--------------------- SYMBOLS --------------------------

	.type		.nv.reservedSmem.offset0,@object
	.size		.nv.reservedSmem.offset0,0x4
